//
// Generated by NVIDIA NVVM Compiler
//
// Compiler Build ID: CL-36424714
// Cuda compilation tools, release 13.0, V13.0.88
// Based on NVVM 20.0.0
//

.version 9.0
.target sm_100
.address_size 64

	// .globl	_Z5floydPi

.visible .entry _Z5floydPi(
	.param .u64 .ptr .align 1 _Z5floydPi_param_0
)
{
	.reg .pred 	%p<6>;
	.reg .b32 	%r<30>;
	.reg .b64 	%rd<9>;

	ld.param.u64 	%rd4, [_Z5floydPi_param_0];
	cvta.to.global.u64 	%rd5, %rd4;
	mov.u32 	%r6, %ctaid.x;
	mov.u32 	%r7, %ntid.x;
	mov.u32 	%r8, %tid.x;
	mad.lo.s32 	%r9, %r6, %r7, %r8;
	mov.u32 	%r10, %ctaid.y;
	mov.u32 	%r11, %ntid.y;
	mov.u32 	%r12, %tid.y;
	mad.lo.s32 	%r13, %r10, %r11, %r12;
	add.s32 	%r14, %r9, %r13;
	mul.wide.s32 	%rd6, %r14, 4;
	add.s64 	%rd1, %rd5, %rd6;
	bar.sync 	0;
	mul.wide.s32 	%rd7, %r9, 4;
	add.s64 	%rd2, %rd5, %rd7;
	ld.global.u32 	%r15, [%rd2];
	mul.wide.u32 	%rd8, %r13, 4;
	add.s64 	%rd3, %rd5, %rd8;
	ld.global.u32 	%r16, [%rd3];
	add.s32 	%r1, %r16, %r15;
	ld.global.u32 	%r17, [%rd1];
	setp.ge.s32 	%p1, %r1, %r17;
	@%p1 bra 	$L__BB0_2;
	st.global.u32 	[%rd1], %r1;
$L__BB0_2:
	bar.sync 	0;
	ld.global.u32 	%r18, [%rd2+4];
	ld.global.u32 	%r19, [%rd3+4];
	add.s32 	%r2, %r19, %r18;
	ld.global.u32 	%r20, [%rd1];
	setp.ge.s32 	%p2, %r2, %r20;
	@%p2 bra 	$L__BB0_4;
	st.global.u32 	[%rd1], %r2;
$L__BB0_4:
	bar.sync 	0;
	ld.global.u32 	%r21, [%rd2+8];
	ld.global.u32 	%r22, [%rd3+8];
	add.s32 	%r3, %r22, %r21;
	ld.global.u32 	%r23, [%rd1];
	setp.ge.s32 	%p3, %r3, %r23;
	@%p3 bra 	$L__BB0_6;
	st.global.u32 	[%rd1], %r3;
$L__BB0_6:
	bar.sync 	0;
	ld.global.u32 	%r24, [%rd2+12];
	ld.global.u32 	%r25, [%rd3+12];
	add.s32 	%r4, %r25, %r24;
	ld.global.u32 	%r26, [%rd1];
	setp.ge.s32 	%p4, %r4, %r26;
	@%p4 bra 	$L__BB0_8;
	st.global.u32 	[%rd1], %r4;
$L__BB0_8:
	bar.sync 	0;
	ld.global.u32 	%r27, [%rd2+16];
	ld.global.u32 	%r28, [%rd3+16];
	add.s32 	%r5, %r28, %r27;
	ld.global.u32 	%r29, [%rd1];
	setp.ge.s32 	%p5, %r5, %r29;
	@%p5 bra 	$L__BB0_10;
	st.global.u32 	[%rd1], %r5;
$L__BB0_10:
	ret;

}


// ===== COMPILED SASS (sm_100) =====

	.target	sm_100

	.elftype	@"ET_EXEC"


//--------------------- .note.nv.tkinfo           --------------------------
	.section	.note.nv.tkinfo,"",@"SHT_NOTE"
	.sectionflags	@"SHF_NOTE_NV_TKINFO"
	.tkinfo
        /*0018*/ 	.word	0x00000002
        /*0030*/ 	.string	""
        /*0030*/ 	.string	"ptxas"
        /*0030*/ 	.string	"Cuda compilation tools, release 13.0, V13.0.88"
        /*0030*/ 	.string	"Build cuda_13.0.r13.0/compiler.36424714_0"
        /*0030*/ 	.string	"-arch sm_100 -m 64 "



//--------------------- .note.nv.cuinfo           --------------------------
	.section	.note.nv.cuinfo,"",@"SHT_NOTE"
	.sectionflags	@"SHF_NOTE_NV_CUINFO"
        /*0018*/ 	.short	0x0002
        /*001a*/ 	.short	0x0064
        /*001c*/ 	.short	0x0082
	.zero		2


//--------------------- .nv.info                  --------------------------
	.section	.nv.info,"",@"SHT_CUDA_INFO"
	.align	4


	//----- nvinfo : EIATTR_REGCOUNT
	.align		4
        /*0000*/ 	.byte	0x04, 0x2f
        /*0002*/ 	.short	(.L_1 - .L_0)
	.align		4
.L_0:
        /*0004*/ 	.word	index@(_Z5floydPi)
        /*0008*/ 	.word	0x00000010


	//----- nvinfo : EIATTR_FRAME_SIZE
	.align		4
.L_1:
        /*000c*/ 	.byte	0x04, 0x11
        /*000e*/ 	.short	(.L_3 - .L_2)
	.align		4
.L_2:
        /*0010*/ 	.word	index@(_Z5floydPi)
        /*0014*/ 	.word	0x00000000


	//----- nvinfo : EIATTR_MIN_STACK_SIZE
	.align		4
.L_3:
        /*0018*/ 	.byte	0x04, 0x12
        /*001a*/ 	.short	(.L_5 - .L_4)
	.align		4
.L_4:
        /*001c*/ 	.word	index@(_Z5floydPi)
        /*0020*/ 	.word	0x00000000
.L_5:


//--------------------- .nv.compat                --------------------------
	.section	.nv.compat,"",@"SHT_CUDA_COMPAT_INFO"
	.align	4
        /*0000*/ 	.byte	0x02, 0x09, 0x00, 0x00, 0x02, 0x02, 0x01, 0x00, 0x02, 0x05, 0x05, 0x00, 0x03, 0x07, 0x01, 0x01
        /*0010*/ 	.byte	0x02, 0x03, 0x00, 0x00, 0x02, 0x06, 0x01, 0x00, 0x04, 0x0b, 0x08, 0x00, 0x09, 0x00, 0x00, 0x00
        /*0020*/ 	.byte	0x00, 0x00, 0x00, 0x00


//--------------------- .nv.info._Z5floydPi       --------------------------
	.section	.nv.info._Z5floydPi,"",@"SHT_CUDA_INFO"
	.sectionflags	@""
	.align	4


	//----- nvinfo : EIATTR_CUDA_API_VERSION
	.align		4
        /*0000*/ 	.byte	0x04, 0x37
        /*0002*/ 	.short	(.L_7 - .L_6)
.L_6:
        /*0004*/ 	.word	0x00000082


	//----- nvinfo : EIATTR_KPARAM_INFO
	.align		4
.L_7:
        /*0008*/ 	.byte	0x04, 0x17
        /*000a*/ 	.short	(.L_9 - .L_8)
.L_8:
        /*000c*/ 	.word	0x00000000
        /*0010*/ 	.short	0x0000
        /*0012*/ 	.short	0x0000
        /*0014*/ 	.byte	0x00, 0xf5, 0x21, 0x00


	//----- nvinfo : EIATTR_SPARSE_MMA_MASK
	.align		4
.L_9:
        /*0018*/ 	.byte	0x03, 0x50
        /*001a*/ 	.short	0x0000


	//----- nvinfo : EIATTR_MAXREG_COUNT
	.align		4
        /*001c*/ 	.byte	0x03, 0x1b
        /*001e*/ 	.short	0x00ff


	//----- nvinfo : EIATTR_NUM_BARRIERS
	.align		4
        /*0020*/ 	.byte	0x02, 0x4c
        /*0022*/ 	.byte	0x01
	.zero		1


	//----- nvinfo : EIATTR_MERCURY_ISA_VERSION
	.align		4
        /*0024*/ 	.byte	0x03, 0x5f
        /*0026*/ 	.short	0x0101


	//----- nvinfo : EIATTR_VRC_CTA_INIT_COUNT
	.align		4
        /*0028*/ 	.byte	0x02, 0x4a
	.zero		1
	.zero		1


	//----- nvinfo : EIATTR_EXIT_INSTR_OFFSETS
	.align		4
        /*002c*/ 	.byte	0x04, 0x1c
        /*002e*/ 	.short	(.L_11 - .L_10)


	//   ....[0]....
.L_10:
        /*0030*/ 	.word	0x00000310


	//   ....[1]....
        /*0034*/ 	.word	0x00000330


	//----- nvinfo : EIATTR_CBANK_PARAM_SIZE
	.align		4
.L_11:
        /*0038*/ 	.byte	0x03, 0x19
        /*003a*/ 	.short	0x0008


	//----- nvinfo : EIATTR_PARAM_CBANK
	.align		4
        /*003c*/ 	.byte	0x04, 0x0a
        /*003e*/ 	.short	(.L_13 - .L_12)
	.align		4
.L_12:
        /*0040*/ 	.word	index@(.nv.constant0._Z5floydPi)
        /*0044*/ 	.short	0x0380
        /*0046*/ 	.short	0x0008


	//----- nvinfo : EIATTR_SW_WAR
	.align		4
.L_13:
        /*0048*/ 	.byte	0x04, 0x36
        /*004a*/ 	.short	(.L_15 - .L_14)
.L_14:
        /*004c*/ 	.word	0x00000008
.L_15:


//--------------------- .nv.callgraph             --------------------------
	.section	.nv.callgraph,"",@"SHT_CUDA_CALLGRAPH"
	.align	4
	.sectionentsize	8
	.align		4
        /*0000*/ 	.word	0x00000000
	.align		4
        /*0004*/ 	.word	0xffffffff
	.align		4
        /*0008*/ 	.word	0x00000000
	.align		4
        /*000c*/ 	.word	0xfffffffe
	.align		4
        /*0010*/ 	.word	0x00000000
	.align		4
        /*0014*/ 	.word	0xfffffffd
	.align		4
        /*0018*/ 	.word	0x00000000
	.align		4
        /*001c*/ 	.word	0xfffffffc


//--------------------- .text._Z5floydPi          --------------------------
	.section	.text._Z5floydPi,"ax",@progbits
	.align	128
        .global         _Z5floydPi
        .type           _Z5floydPi,@function
        .size           _Z5floydPi,(.L_x_1 - _Z5floydPi)
        .other          _Z5floydPi,@"STO_CUDA_ENTRY STV_DEFAULT"
_Z5floydPi:
.text._Z5floydPi:
[----:B------:R-:W-:Y:S01]  /*0000*/  LDC R1, c[0x0][0x37c] ;  /* 0x0000df00ff017b82 */ /* 0x000fe20000000800 */
[----:B------:R-:W0:Y:S07]  /*0010*/  S2R R0, SR_TID.X ;  /* 0x0000000000007919 */ /* 0x000e2e0000002100 */
[----:B------:R-:W0:Y:S01]  /*0020*/  LDC R5, c[0x0][0x360] ;  /* 0x0000d800ff057b82 */ /* 0x000e220000000800 */
[----:B------:R-:W1:Y:S01]  /*0030*/  LDCU.64 UR4, c[0x0][0x358] ;  /* 0x00006b00ff0477ac */ /* 0x000e620008000a00 */
[----:B------:R-:W2:Y:S06]  /*0040*/  S2R R3, SR_TID.Y ;  /* 0x0000000000037919 */ /* 0x000eac0000002200 */
[----:B------:R-:W-:Y:S08]  /*0050*/  BAR.SYNC.DEFER_BLOCKING 0x0 ;  /* 0x0000000000007b1d */ /* 0x000ff00000010000 */
[----:B------:R-:W0:Y:S08]  /*0060*/  S2UR UR6, SR_CTAID.X ;  /* 0x00000000000679c3 */ /* 0x000e300000002500 */
[----:B------:R-:W2:Y:S08]  /*0070*/  S2UR UR7, SR_CTAID.Y ;  /* 0x00000000000779c3 */ /* 0x000eb00000002600 */
[----:B------:R-:W2:Y:S08]  /*0080*/  LDC R4, c[0x0][0x364] ;  /* 0x0000d900ff047b82 */ /* 0x000eb00000000800 */
[----:B------:R-:W3:Y:S01]  /*0090*/  LDC.64 R6, c[0x0][0x380] ;  /* 0x0000e000ff067b82 */ /* 0x000ee20000000a00 */
[----:B0-----:R-:W-:-:S02]  /*00a0*/  IMAD R5, R5, UR6, R0 ;  /* 0x0000000605057c24 */ /* 0x001fc4000f8e0200 */
[----:B--2---:R-:W-:-:S04]  /*00b0*/  IMAD R4, R4, UR7, R3 ;  /* 0x0000000704047c24 */ /* 0x004fc8000f8e0203 */
[C---:B------:R-:W-:Y:S02]  /*00c0*/  IMAD.IADD R9, R5.reuse, 0x1, R4 ;  /* 0x0000000105097824 */ /* 0x040fe400078e0204 */
[----:B---3--:R-:W-:-:S04]  /*00d0*/  IMAD.WIDE R2, R5, 0x4, R6 ;  /* 0x0000000405027825 */ /* 0x008fc800078e0206 */
[--C-:B------:R-:W-:Y:S01]  /*00e0*/  IMAD.WIDE.U32 R4, R4, 0x4, R6.reuse ;  /* 0x0000000404047825 */ /* 0x100fe200078e0006 */
[----:B-1----:R-:W2:Y:S03]  /*00f0*/  LDG.E R0, desc[UR4][R2.64] ;  /* 0x0000000402007981 */ /* 0x002ea6000c1e1900 */
[----:B------:R-:W-:Y:S02]  /*0100*/  IMAD.WIDE R6, R9, 0x4, R6 ;  /* 0x0000000409067825 */ /* 0x000fe400078e0206 */
[----:B------:R-:W2:Y:S04]  /*0110*/  LDG.E R9, desc[UR4][R4.64] ;  /* 0x0000000404097981 */ /* 0x000ea8000c1e1900 */
[----:B------:R-:W3:Y:S01]  /*0120*/  LDG.E R8, desc[UR4][R6.64] ;  /* 0x0000000406087981 */ /* 0x000ee2000c1e1900 */
[----:B--2---:R-:W-:-:S05]  /*0130*/  IMAD.IADD R9, R0, 0x1, R9 ;  /* 0x0000000100097824 */ /* 0x004fca00078e0209 */
[----:B---3--:R-:W-:-:S13]  /*0140*/  ISETP.GE.AND P0, PT, R9, R8, PT ;  /* 0x000000080900720c */ /* 0x008fda0003f06270 */
[----:B------:R0:W-:Y:S01]  /*0150*/  @!P0 STG.E desc[UR4][R6.64], R9 ;  /* 0x0000000906008986 */ /* 0x0001e2000c101904 */
[----:B------:R-:W-:Y:S06]  /*0160*/  BAR.SYNC.DEFER_BLOCKING 0x0 ;  /* 0x0000000000007b1d */ /* 0x000fec0000010000 */
[----:B------:R-:W2:Y:S04]  /*0170*/  LDG.E R0, desc[UR4][R2.64+0x4] ;  /* 0x0000040402007981 */ /* 0x000ea8000c1e1900 */
[----:B------:R-:W2:Y:S04]  /*0180*/  LDG.E R11, desc[UR4][R4.64+0x4] ;  /* 0x00000404040b7981 */ /* 0x000ea8000c1e1900 */
[----:B------:R-:W3:Y:S01]  /*0190*/  LDG.E R8, desc[UR4][R6.64] ;  /* 0x0000000406087981 */ /* 0x000ee2000c1e1900 */
[----:B--2---:R-:W-:-:S04]  /*01a0*/  IADD3 R11, PT, PT, R0, R11, RZ ;  /* 0x0000000b000b7210 */ /* 0x004fc80007ffe0ff */
[----:B---3--:R-:W-:-:S13]  /*01b0*/  ISETP.GE.AND P0, PT, R11, R8, PT ;  /* 0x000000080b00720c */ /* 0x008fda0003f06270 */
[----:B------:R1:W-:Y:S01]  /*01c0*/  @!P0 STG.E desc[UR4][R6.64], R11 ;  /* 0x0000000b06008986 */ /* 0x0003e2000c101904 */
[----:B------:R-:W-:Y:S06]  /*01d0*/  BAR.SYNC.DEFER_BLOCKING 0x0 ;  /* 0x0000000000007b1d */ /* 0x000fec0000010000 */
[----:B------:R-:W2:Y:S04]  /*01e0*/  LDG.E R0, desc[UR4][R2.64+0x8] ;  /* 0x0000080402007981 */ /* 0x000ea8000c1e1900 */
[----:B------:R-:W2:Y:S04]  /*01f0*/  LDG.E R13, desc[UR4][R4.64+0x8] ;  /* 0x00000804040d7981 */ /* 0x000ea8000c1e1900 */
[----:B------:R-:W3:Y:S01]  /*0200*/  LDG.E R8, desc[UR4][R6.64] ;  /* 0x0000000406087981 */ /* 0x000ee2000c1e1900 */
[----:B--2---:R-:W-:-:S05]  /*0210*/  IMAD.IADD R13, R0, 0x1, R13 ;  /* 0x00000001000d7824 */ /* 0x004fca00078e020d */
[----:B---3--:R-:W-:-:S13]  /*0220*/  ISETP.GE.AND P0, PT, R13, R8, PT ;  /* 0x000000080d00720c */ /* 0x008fda0003f06270 */
[----:B------:R2:W-:Y:S01]  /*0230*/  @!P0 STG.E desc[UR4][R6.64], R13 ;  /* 0x0000000d06008986 */ /* 0x0005e2000c101904 */
[----:B------:R-:W-:Y:S06]  /*0240*/  BAR.SYNC.DEFER_BLOCKING 0x0 ;  /* 0x0000000000007b1d */ /* 0x000fec0000010000 */
[----:B------:R-:W3:Y:S04]  /*0250*/  LDG.E R0, desc[UR4][R2.64+0xc] ;  /* 0x00000c0402007981 */ /* 0x000ee8000c1e1900 */
[----:B0-----:R-:W3:Y:S04]  /*0260*/  LDG.E R9, desc[UR4][R4.64+0xc] ;  /* 0x00000c0404097981 */ /* 0x001ee8000c1e1900 */
[----:B------:R-:W4:Y:S01]  /*0270*/  LDG.E R8, desc[UR4][R6.64] ;  /* 0x0000000406087981 */ /* 0x000f22000c1e1900 */
[----:B---3--:R-:W-:-:S04]  /*0280*/  IADD3 R9, PT, PT, R0, R9, RZ ;  /* 0x0000000900097210 */ /* 0x008fc80007ffe0ff */
[----:B----4-:R-:W-:-:S13]  /*0290*/  ISETP.GE.AND P0, PT, R9, R8, PT ;  /* 0x000000080900720c */ /* 0x010fda0003f06270 */
[----:B------:R2:W-:Y:S01]  /*02a0*/  @!P0 STG.E desc[UR4][R6.64], R9 ;  /* 0x0000000906008986 */ /* 0x0005e2000c101904 */
[----:B------:R-:W-:Y:S06]  /*02b0*/  BAR.SYNC.DEFER_BLOCKING 0x0 ;  /* 0x0000000000007b1d */ /* 0x000fec0000010000 */
[----:B------:R-:W3:Y:S04]  /*02c0*/  LDG.E R0, desc[UR4][R2.64+0x10] ;  /* 0x0000100402007981 */ /* 0x000ee8000c1e1900 */
[----:B-1----:R-:W3:Y:S04]  /*02d0*/  LDG.E R11, desc[UR4][R4.64+0x10] ;  /* 0x00001004040b7981 */ /* 0x002ee8000c1e1900 */
[----:B------:R-:W4:Y:S01]  /*02e0*/  LDG.E R8, desc[UR4][R6.64] ;  /* 0x0000000406087981 */ /* 0x000f22000c1e1900 */
[----:B---3--:R-:W-:-:S04]  /*02f0*/  IADD3 R11, PT, PT, R0, R11, RZ ;  /* 0x0000000b000b7210 */ /* 0x008fc80007ffe0ff */
[----:B----4-:R-:W-:-:S13]  /*0300*/  ISETP.GE.AND P0, PT, R11, R8, PT ;  /* 0x000000080b00720c */ /* 0x010fda0003f06270 */
[----:B--2---:R-:W-:Y:S05]  /*0310*/  @P0 EXIT ;  /* 0x000000000000094d */ /* 0x004fea0003800000 */
[----:B------:R-:W-:Y:S01]  /*0320*/  STG.E desc[UR4][R6.64], R11 ;  /* 0x0000000b06007986 */ /* 0x000fe2000c101904 */
[----:B------:R-:W-:Y:S05]  /*0330*/  EXIT ;  /* 0x000000000000794d */ /* 0x000fea0003800000 */
.L_x_0:
[----:B------:R-:W-:-:S00]  /*0340*/  BRA `(.L_x_0) ;  /* 0xfffffffc00fc7947 */ /* 0x000fc0000383ffff */
[----:B------:R-:W-:-:S00]  /*0350*/  NOP ;  /* 0x0000000000007918 */ /* 0x000fc00000000000 */
        /* <DEDUP_REMOVED lines=10> */
.L_x_1:


//--------------------- .nv.shared.reserved.0     --------------------------
	.section	.nv.shared.reserved.0,"aw",@nobits
	.weak		__nv_reservedSMEM_offset_0_alias
	.size		__nv_reservedSMEM_offset_0_alias, 0, 64
	.other		__nv_reservedSMEM_offset_0_alias,@"STO_CUDA_RESERVED_SHARED STV_DEFAULT"
__nv_reservedSMEM_offset_0_alias:
	.zero		0
	.zero		64


//--------------------- .nv.constant0._Z5floydPi  --------------------------
	.section	.nv.constant0._Z5floydPi,"a",@progbits
	.sectionflags	@""
	.align	4
.nv.constant0._Z5floydPi:
	.zero		904


//--------------------- SYMBOLS --------------------------

	.type		.nv.reservedSmem.offset0,@object
	.size		.nv.reservedSmem.offset0,0x4
